//
// Generated by NVIDIA NVVM Compiler
//
// Compiler Build ID: CL-36424714
// Cuda compilation tools, release 13.0, V13.0.88
// Based on NVVM 20.0.0
//

.version 9.0
.target sm_100
.address_size 64

	// .globl	_Z11kernel_srcpPf

.visible .entry _Z11kernel_srcpPf(
	.param .u64 .ptr .align 1 _Z11kernel_srcpPf_param_0
)
{
	.reg .b32 	%f<3>;
	.reg .b64 	%rd<3>;

	ld.param.u64 	%rd1, [_Z11kernel_srcpPf_param_0];
	cvta.to.global.u64 	%rd2, %rd1;
	ld.global.f32 	%f1, [%rd2];
	rcp.rn.f32 	%f2, %f1;
	st.global.f32 	[%rd2], %f2;
	ret;

}


// ===== COMPILED SASS (sm_100) =====

	.target	sm_100

	.elftype	@"ET_EXEC"


//--------------------- .note.nv.tkinfo           --------------------------
	.section	.note.nv.tkinfo,"",@"SHT_NOTE"
	.sectionflags	@"SHF_NOTE_NV_TKINFO"
	.tkinfo
        /*0018*/ 	.word	0x00000002
        /*0030*/ 	.string	""
        /*0030*/ 	.string	"ptxas"
        /*0030*/ 	.string	"Cuda compilation tools, release 13.0, V13.0.88"
        /*0030*/ 	.string	"Build cuda_13.0.r13.0/compiler.36424714_0"
        /*0030*/ 	.string	"-arch sm_100 -m 64 "



//--------------------- .note.nv.cuinfo           --------------------------
	.section	.note.nv.cuinfo,"",@"SHT_NOTE"
	.sectionflags	@"SHF_NOTE_NV_CUINFO"
        /*0018*/ 	.short	0x0002
        /*001a*/ 	.short	0x0064
        /*001c*/ 	.short	0x0082
	.zero		2


//--------------------- .nv.info                  --------------------------
	.section	.nv.info,"",@"SHT_CUDA_INFO"
	.align	4


	//----- nvinfo : EIATTR_REGCOUNT
	.align		4
        /*0000*/ 	.byte	0x04, 0x2f
        /*0002*/ 	.short	(.L_1 - .L_0)
	.align		4
.L_0:
        /*0004*/ 	.word	index@(_Z11kernel_srcpPf)
        /*0008*/ 	.word	0x0000000d


	//----- nvinfo : EIATTR_FRAME_SIZE
	.align		4
.L_1:
        /*000c*/ 	.byte	0x04, 0x11
        /*000e*/ 	.short	(.L_3 - .L_2)
	.align		4
.L_2:
        /*0010*/ 	.word	index@($__internal_0_$__cuda_sm20_rcp_rn_f32_slowpath)
        /*0014*/ 	.word	0x00000000


	//----- nvinfo : EIATTR_FRAME_SIZE
	.align		4
.L_3:
        /*0018*/ 	.byte	0x04, 0x11
        /*001a*/ 	.short	(.L_5 - .L_4)
	.align		4
.L_4:
        /*001c*/ 	.word	index@(_Z11kernel_srcpPf)
        /*0020*/ 	.word	0x00000000


	//----- nvinfo : EIATTR_MIN_STACK_SIZE
	.align		4
.L_5:
        /*0024*/ 	.byte	0x04, 0x12
        /*0026*/ 	.short	(.L_7 - .L_6)
	.align		4
.L_6:
        /*0028*/ 	.word	index@(_Z11kernel_srcpPf)
        /*002c*/ 	.word	0x00000000
.L_7:


//--------------------- .nv.compat                --------------------------
	.section	.nv.compat,"",@"SHT_CUDA_COMPAT_INFO"
	.align	4
        /*0000*/ 	.byte	0x02, 0x09, 0x00, 0x00, 0x02, 0x02, 0x01, 0x00, 0x02, 0x05, 0x05, 0x00, 0x03, 0x07, 0x01, 0x01
        /*0010*/ 	.byte	0x02, 0x03, 0x00, 0x00, 0x02, 0x06, 0x01, 0x00, 0x04, 0x0b, 0x08, 0x00, 0x09, 0x00, 0x00, 0x00
        /*0020*/ 	.byte	0x00, 0x00, 0x00, 0x00


//--------------------- .nv.info._Z11kernel_srcpPf --------------------------
	.section	.nv.info._Z11kernel_srcpPf,"",@"SHT_CUDA_INFO"
	.sectionflags	@""
	.align	4


	//----- nvinfo : EIATTR_CUDA_API_VERSION
	.align		4
        /*0000*/ 	.byte	0x04, 0x37
        /*0002*/ 	.short	(.L_9 - .L_8)
.L_8:
        /*0004*/ 	.word	0x00000082


	//----- nvinfo : EIATTR_KPARAM_INFO
	.align		4
.L_9:
        /*0008*/ 	.byte	0x04, 0x17
        /*000a*/ 	.short	(.L_11 - .L_10)
.L_10:
        /*000c*/ 	.word	0x00000000
        /*0010*/ 	.short	0x0000
        /*0012*/ 	.short	0x0000
        /*0014*/ 	.byte	0x00, 0xf5, 0x21, 0x00


	//----- nvinfo : EIATTR_SPARSE_MMA_MASK
	.align		4
.L_11:
        /*0018*/ 	.byte	0x03, 0x50
        /*001a*/ 	.short	0x0000


	//----- nvinfo : EIATTR_MAXREG_COUNT
	.align		4
        /*001c*/ 	.byte	0x03, 0x1b
        /*001e*/ 	.short	0x00ff


	//----- nvinfo : EIATTR_MERCURY_ISA_VERSION
	.align		4
        /*0020*/ 	.byte	0x03, 0x5f
        /*0022*/ 	.short	0x0101


	//----- nvinfo : EIATTR_VRC_CTA_INIT_COUNT
	.align		4
        /*0024*/ 	.byte	0x02, 0x4a
	.zero		1
	.zero		1


	//----- nvinfo : EIATTR_EXIT_INSTR_OFFSETS
	.align		4
        /*0028*/ 	.byte	0x04, 0x1c
        /*002a*/ 	.short	(.L_13 - .L_12)


	//   ....[0]....
.L_12:
        /*002c*/ 	.word	0x00000110


	//----- nvinfo : EIATTR_CRS_STACK_SIZE
	.align		4
.L_13:
        /*0030*/ 	.byte	0x04, 0x1e
        /*0032*/ 	.short	(.L_15 - .L_14)
.L_14:
        /*0034*/ 	.word	0x00000000


	//----- nvinfo : EIATTR_CBANK_PARAM_SIZE
	.align		4
.L_15:
        /*0038*/ 	.byte	0x03, 0x19
        /*003a*/ 	.short	0x0008


	//----- nvinfo : EIATTR_PARAM_CBANK
	.align		4
        /*003c*/ 	.byte	0x04, 0x0a
        /*003e*/ 	.short	(.L_17 - .L_16)
	.align		4
.L_16:
        /*0040*/ 	.word	index@(.nv.constant0._Z11kernel_srcpPf)
        /*0044*/ 	.short	0x0380
        /*0046*/ 	.short	0x0008


	//----- nvinfo : EIATTR_SW_WAR
	.align		4
.L_17:
        /*0048*/ 	.byte	0x04, 0x36
        /*004a*/ 	.short	(.L_19 - .L_18)
.L_18:
        /*004c*/ 	.word	0x00000008
.L_19:


//--------------------- .nv.callgraph             --------------------------
	.section	.nv.callgraph,"",@"SHT_CUDA_CALLGRAPH"
	.align	4
	.sectionentsize	8
	.align		4
        /*0000*/ 	.word	0x00000000
	.align		4
        /*0004*/ 	.word	0xffffffff
	.align		4
        /*0008*/ 	.word	0x00000000
	.align		4
        /*000c*/ 	.word	0xfffffffe
	.align		4
        /*0010*/ 	.word	0x00000000
	.align		4
        /*0014*/ 	.word	0xfffffffd
	.align		4
        /*0018*/ 	.word	0x00000000
	.align		4
        /*001c*/ 	.word	0xfffffffc


//--------------------- .text._Z11kernel_srcpPf   --------------------------
	.section	.text._Z11kernel_srcpPf,"ax",@progbits
	.align	128
        .global         _Z11kernel_srcpPf
        .type           _Z11kernel_srcpPf,@function
        .size           _Z11kernel_srcpPf,(.L_x_6 - _Z11kernel_srcpPf)
        .other          _Z11kernel_srcpPf,@"STO_CUDA_ENTRY STV_DEFAULT"
_Z11kernel_srcpPf:
.text._Z11kernel_srcpPf:
[----:B------:R-:W-:Y:S08]  /*0000*/  LDC R1, c[0x0][0x37c] ;  /* 0x0000df00ff017b82 */ /* 0x000ff00000000800 */
[----:B------:R-:W0:Y:S01]  /*0010*/  LDC.64 R2, c[0x0][0x380] ;  /* 0x0000e000ff027b82 */ /* 0x000e220000000a00 */
[----:B------:R-:W0:Y:S02]  /*0020*/  LDCU.64 UR4, c[0x0][0x358] ;  /* 0x00006b00ff0477ac */ /* 0x000e240008000a00 */
[----:B0-----:R-:W2:Y:S02]  /*0030*/  LDG.E R0, desc[UR4][R2.64] ;  /* 0x0000000402007981 */ /* 0x001ea4000c1e1900 */
[----:B--2---:R-:W-:-:S05]  /*0040*/  VIADD R4, R0, 0x1800000 ;  /* 0x0180000000047836 */ /* 0x004fca0000000000 */
[----:B------:R-:W-:-:S04]  /*0050*/  LOP3.LUT R4, R4, 0x7f800000, RZ, 0xc0, !PT ;  /* 0x7f80000004047812 */ /* 0x000fc800078ec0ff */
[----:B------:R-:W-:-:S13]  /*0060*/  ISETP.GT.U32.AND P0, PT, R4, 0x1ffffff, PT ;  /* 0x01ffffff0400780c */ /* 0x000fda0003f04070 */
[----:B------:R-:W-:Y:S05]  /*0070*/  @P0 BRA `(.L_x_0) ;  /* 0x00000000000c0947 */ /* 0x000fea0003800000 */
[----:B------:R-:W-:-:S07]  /*0080*/  MOV R2, 0xa0 ;  /* 0x000000a000027802 */ /* 0x000fce0000000f00 */
[----:B------:R-:W-:Y:S05]  /*0090*/  CALL.REL.NOINC `($__internal_0_$__cuda_sm20_rcp_rn_f32_slowpath) ;  /* 0x0000000000207944 */ /* 0x000fea0003c00000 */
[----:B------:R-:W-:Y:S05]  /*00a0*/  BRA `(.L_x_1) ;  /* 0x0000000000107947 */ /* 0x000fea0003800000 */
.L_x_0:
[----:B------:R-:W0:Y:S02]  /*00b0*/  MUFU.RCP R5, R0 ;  /* 0x0000000000057308 */ /* 0x000e240000001000 */
[----:B0-----:R-:W-:-:S04]  /*00c0*/  FFMA R2, R0, R5, -1 ;  /* 0xbf80000000027423 */ /* 0x001fc80000000005 */
[----:B------:R-:W-:-:S04]  /*00d0*/  FADD.FTZ R2, -R2, -RZ ;  /* 0x800000ff02027221 */ /* 0x000fc80000010100 */
[----:B------:R-:W-:-:S07]  /*00e0*/  FFMA R5, R5, R2, R5 ;  /* 0x0000000205057223 */ /* 0x000fce0000000005 */
.L_x_1:
[----:B------:R-:W0:Y:S02]  /*00f0*/  LDC.64 R2, c[0x0][0x380] ;  /* 0x0000e000ff027b82 */ /* 0x000e240000000a00 */
[----:B0-----:R-:W-:Y:S01]  /*0100*/  STG.E desc[UR4][R2.64], R5 ;  /* 0x0000000502007986 */ /* 0x001fe2000c101904 */
[----:B------:R-:W-:Y:S05]  /*0110*/  EXIT ;  /* 0x000000000000794d */ /* 0x000fea0003800000 */
        .weak           $__internal_0_$__cuda_sm20_rcp_rn_f32_slowpath
        .type           $__internal_0_$__cuda_sm20_rcp_rn_f32_slowpath,@function
        .size           $__internal_0_$__cuda_sm20_rcp_rn_f32_slowpath,(.L_x_6 - $__internal_0_$__cuda_sm20_rcp_rn_f32_slowpath)
$__internal_0_$__cuda_sm20_rcp_rn_f32_slowpath:
[----:B------:R-:W-:-:S05]  /*0120*/  IMAD.SHL.U32 R3, R0, 0x2, RZ ;  /* 0x0000000200037824 */ /* 0x000fca00078e00ff */
[----:B------:R-:W-:-:S04]  /*0130*/  SHF.R.U32.HI R3, RZ, 0x18, R3 ;  /* 0x00000018ff037819 */ /* 0x000fc80000011603 */
[----:B------:R-:W-:-:S13]  /*0140*/  ISETP.NE.U32.AND P0, PT, R3, RZ, PT ;  /* 0x000000ff0300720c */ /* 0x000fda0003f05070 */
[----:B------:R-:W-:Y:S05]  /*0150*/  @P0 BRA `(.L_x_2) ;  /* 0x00000000002c0947 */ /* 0x000fea0003800000 */
[----:B------:R-:W-:-:S05]  /*0160*/  IMAD.SHL.U32 R3, R0, 0x2, RZ ;  /* 0x0000000200037824 */ /* 0x000fca00078e00ff */
[----:B------:R-:W-:-:S13]  /*0170*/  ISETP.NE.AND P0, PT, R3, RZ, PT ;  /* 0x000000ff0300720c */ /* 0x000fda0003f05270 */
[----:B------:R2:W3:Y:S01]  /*0180*/  @!P0 MUFU.RCP R3, R0 ;  /* 0x0000000000038308 */ /* 0x0004e20000001000 */
[----:B------:R-:W-:Y:S05]  /*0190*/  @!P0 BRA `(.L_x_3) ;  /* 0x0000000000a48947 */ /* 0x000fea0003800000 */
[----:B------:R-:W-:-:S04]  /*01a0*/  FFMA R4, R0, 1.84467440737095516160e+19, RZ ;  /* 0x5f80000000047823 */ /* 0x000fc800000000ff */
[----:B---3--:R-:W2:Y:S02]  /*01b0*/  MUFU.RCP R3, R4 ;  /* 0x0000000400037308 */ /* 0x008ea40000001000 */
[----:B--2---:R-:W-:-:S04]  /*01c0*/  FFMA R0, R4, R3, -1 ;  /* 0xbf80000004007423 */ /* 0x004fc80000000003 */
[----:B------:R-:W-:-:S04]  /*01d0*/  FADD.FTZ R0, -R0, -RZ ;  /* 0x800000ff00007221 */ /* 0x000fc80000010100 */
[----:B------:R-:W-:-:S04]  /*01e0*/  FFMA R0, R3, R0, R3 ;  /* 0x0000000003007223 */ /* 0x000fc80000000003 */
[----:B------:R-:W-:Y:S01]  /*01f0*/  FFMA R3, R0, 1.84467440737095516160e+19, RZ ;  /* 0x5f80000000037823 */ /* 0x000fe200000000ff */
[----:B------:R-:W-:Y:S06]  /*0200*/  BRA `(.L_x_3) ;  /* 0x0000000000887947 */ /* 0x000fec0003800000 */
.L_x_2:
[----:B------:R-:W-:-:S05]  /*0210*/  VIADD R4, R3, 0xffffff03 ;  /* 0xffffff0303047836 */ /* 0x000fca0000000000 */
[----:B------:R-:W-:-:S13]  /*0220*/  ISETP.GT.U32.AND P0, PT, R4, 0x1, PT ;  /* 0x000000010400780c */ /* 0x000fda0003f04070 */
[----:B------:R-:W-:Y:S05]  /*0230*/  @P0 BRA `(.L_x_4) ;  /* 0x0000000000780947 */ /* 0x000fea0003800000 */
[----:B------:R-:W-:Y:S01]  /*0240*/  LOP3.LUT R5, R0, 0x7fffff, RZ, 0xc0, !PT ;  /* 0x007fffff00057812 */ /* 0x000fe200078ec0ff */
[----:B------:R-:W-:-:S03]  /*0250*/  IMAD.MOV.U32 R9, RZ, RZ, 0x3 ;  /* 0x00000003ff097424 */ /* 0x000fc600078e00ff */
[----:B------:R-:W-:Y:S02]  /*0260*/  LOP3.LUT R5, R5, 0x3f800000, RZ, 0xfc, !PT ;  /* 0x3f80000005057812 */ /* 0x000fe400078efcff */
[----:B------:R-:W-:Y:S02]  /*0270*/  SHF.L.U32 R10, R9, R4, RZ ;  /* 0x00000004090a7219 */ /* 0x000fe400000006ff */
[----:B------:R-:W0:Y:S02]  /*0280*/  MUFU.RCP R6, R5 ;  /* 0x0000000500067308 */ /* 0x000e240000001000 */
[----:B0-----:R-:W-:-:S04]  /*0290*/  FFMA R7, R5, R6, -1 ;  /* 0xbf80000005077423 */ /* 0x001fc80000000006 */
[----:B------:R-:W-:-:S04]  /*02a0*/  FADD.FTZ R7, -R7, -RZ ;  /* 0x800000ff07077221 */ /* 0x000fc80000010100 */
[CCC-:B------:R-:W-:Y:S01]  /*02b0*/  FFMA.RM R8, R6.reuse, R7.reuse, R6.reuse ;  /* 0x0000000706087223 */ /* 0x1c0fe20000004006 */
[----:B------:R-:W-:-:S04]  /*02c0*/  FFMA.RP R7, R6, R7, R6 ;  /* 0x0000000706077223 */ /* 0x000fc80000008006 */
[C---:B------:R-:W-:Y:S02]  /*02d0*/  LOP3.LUT R6, R8.reuse, 0x7fffff, RZ, 0xc0, !PT ;  /* 0x007fffff08067812 */ /* 0x040fe400078ec0ff */
[----:B------:R-:W-:Y:S02]  /*02e0*/  FSETP.NEU.FTZ.AND P0, PT, R8, R7, PT ;  /* 0x000000070800720b */ /* 0x000fe40003f1d000 */
[----:B------:R-:W-:Y:S02]  /*02f0*/  LOP3.LUT R7, R6, 0x800000, RZ, 0xfc, !PT ;  /* 0x0080000006077812 */ /* 0x000fe400078efcff */
[----:B------:R-:W-:Y:S02]  /*0300*/  SEL R6, RZ, 0xffffffff, !P0 ;  /* 0xffffffffff067807 */ /* 0x000fe40004000000 */
[----:B------:R-:W-:-:S03]  /*0310*/  LOP3.LUT R5, R10, R7, RZ, 0xc0, !PT ;  /* 0x000000070a057212 */ /* 0x000fc600078ec0ff */
[----:B------:R-:W-:Y:S01]  /*0320*/  IMAD.MOV R6, RZ, RZ, -R6 ;  /* 0x000000ffff067224 */ /* 0x000fe200078e0a06 */
[----:B------:R-:W-:-:S04]  /*0330*/  SHF.R.U32.HI R5, RZ, R4, R5 ;  /* 0x00000004ff057219 */ /* 0x000fc80000011605 */
[----:B------:R-:W-:Y:S02]  /*0340*/  LOP3.LUT P1, RZ, R6, R4, R7, 0xf8, !PT ;  /* 0x0000000406ff7212 */ /* 0x000fe4000782f807 */
[C---:B------:R-:W-:Y:S02]  /*0350*/  LOP3.LUT P0, RZ, R5.reuse, 0x1, RZ, 0xc0, !PT ;  /* 0x0000000105ff7812 */ /* 0x040fe4000780c0ff */
[----:B------:R-:W-:-:S04]  /*0360*/  LOP3.LUT P2, RZ, R5, 0x2, RZ, 0xc0, !PT ;  /* 0x0000000205ff7812 */ /* 0x000fc8000784c0ff */
[----:B------:R-:W-:Y:S02]  /*0370*/  PLOP3.LUT P0, PT, P0, P1, P2, 0xe0, 0x0 ;  /* 0x000000000000781c */ /* 0x000fe40000703c20 */
[----:B------:R-:W-:Y:S02]  /*0380*/  LOP3.LUT P1, RZ, R0, 0x7fffff, RZ, 0xc0, !PT ;  /* 0x007fffff00ff7812 */ /* 0x000fe4000782c0ff */
[----:B------:R-:W-:-:S05]  /*0390*/  SEL R4, RZ, 0x1, !P0 ;  /* 0x00000001ff047807 */ /* 0x000fca0004000000 */
[----:B------:R-:W-:-:S05]  /*03a0*/  IMAD.MOV R4, RZ, RZ, -R4 ;  /* 0x000000ffff047224 */ /* 0x000fca00078e0a04 */
[----:B------:R-:W-:Y:S01]  /*03b0*/  ISETP.GE.AND P0, PT, R4, RZ, PT ;  /* 0x000000ff0400720c */ /* 0x000fe20003f06270 */
[----:B------:R-:W-:-:S05]  /*03c0*/  VIADD R4, R3, 0xffffff04 ;  /* 0xffffff0403047836 */ /* 0x000fca0000000000 */
[----:B------:R-:W-:-:S07]  /*03d0*/  SHF.R.U32.HI R3, RZ, R4, R7 ;  /* 0x00000004ff037219 */ /* 0x000fce0000011607 */
[----:B------:R-:W-:-:S04]  /*03e0*/  @!P0 VIADD R3, R3, 0x1 ;  /* 0x0000000103038836 */ /* 0x000fc80000000000 */
[----:B------:R-:W-:-:S05]  /*03f0*/  @!P1 IMAD.SHL.U32 R3, R3, 0x2, RZ ;  /* 0x0000000203039824 */ /* 0x000fca00078e00ff */
[----:B------:R-:W-:Y:S01]  /*0400*/  LOP3.LUT R3, R3, 0x80000000, R0, 0xf8, !PT ;  /* 0x8000000003037812 */ /* 0x000fe200078ef800 */
[----:B------:R-:W-:Y:S06]  /*0410*/  BRA `(.L_x_3) ;  /* 0x0000000000047947 */ /* 0x000fec0003800000 */
.L_x_4:
[----:B------:R0:W1:Y:S02]  /*0420*/  MUFU.RCP R3, R0 ;  /* 0x0000000000037308 */ /* 0x0000640000001000 */
.L_x_3:
[----:B-1-3--:R-:W-:Y:S02]  /*0430*/  IMAD.MOV.U32 R5, RZ, RZ, R3 ;  /* 0x000000ffff057224 */ /* 0x00afe400078e0003 */
[----:B------:R-:W-:-:S04]  /*0440*/  IMAD.MOV.U32 R3, RZ, RZ, 0x0 ;  /* 0x00000000ff037424 */ /* 0x000fc800078e00ff */
[----:B0-2---:R-:W-:Y:S05]  /*0450*/  RET.REL.NODEC R2 `(_Z11kernel_srcpPf) ;  /* 0xfffffff802e87950 */ /* 0x005fea0003c3ffff */
.L_x_5:
[----:B------:R-:W-:-:S00]  /*0460*/  BRA `(.L_x_5) ;  /* 0xfffffffc00fc7947 */ /* 0x000fc0000383ffff */
[----:B------:R-:W-:-:S00]  /*0470*/  NOP ;  /* 0x0000000000007918 */ /* 0x000fc00000000000 */
        /* <DEDUP_REMOVED lines=8> */
.L_x_6:


//--------------------- .nv.shared.reserved.0     --------------------------
	.section	.nv.shared.reserved.0,"aw",@nobits
	.weak		__nv_reservedSMEM_offset_0_alias
	.size		__nv_reservedSMEM_offset_0_alias, 0, 64
	.other		__nv_reservedSMEM_offset_0_alias,@"STO_CUDA_RESERVED_SHARED STV_DEFAULT"
__nv_reservedSMEM_offset_0_alias:
	.zero		0
	.zero		64


//--------------------- .nv.constant0._Z11kernel_srcpPf --------------------------
	.section	.nv.constant0._Z11kernel_srcpPf,"a",@progbits
	.sectionflags	@""
	.align	4
.nv.constant0._Z11kernel_srcpPf:
	.zero		904


//--------------------- SYMBOLS --------------------------

	.type		.nv.reservedSmem.offset0,@object
	.size		.nv.reservedSmem.offset0,0x4
